//
// Generated by NVIDIA NVVM Compiler
//
// Compiler Build ID: CL-36424714
// Cuda compilation tools, release 13.0, V13.0.88
// Based on NVVM 20.0.0
//

.version 9.0
.target sm_100
.address_size 64

	// .globl	batched_matmul_tiled_kernel
// _ZZ27batched_matmul_tiled_kernelE2As has been demoted
// _ZZ27batched_matmul_tiled_kernelE2Bs has been demoted

.visible .entry batched_matmul_tiled_kernel(
	.param .u64 .ptr .align 1 batched_matmul_tiled_kernel_param_0,
	.param .u64 .ptr .align 1 batched_matmul_tiled_kernel_param_1,
	.param .u64 .ptr .align 1 batched_matmul_tiled_kernel_param_2,
	.param .u32 batched_matmul_tiled_kernel_param_3,
	.param .u32 batched_matmul_tiled_kernel_param_4,
	.param .u32 batched_matmul_tiled_kernel_param_5,
	.param .u32 batched_matmul_tiled_kernel_param_6
)
{
	.reg .pred 	%p<18>;
	.reg .b32 	%r<49>;
	.reg .b32 	%f<63>;
	.reg .b64 	%rd<23>;
	// demoted variable
	.shared .align 4 .b8 _ZZ27batched_matmul_tiled_kernelE2As[1088];
	// demoted variable
	.shared .align 4 .b8 _ZZ27batched_matmul_tiled_kernelE2Bs[1088];
	ld.param.u64 	%rd6, [batched_matmul_tiled_kernel_param_0];
	ld.param.u64 	%rd7, [batched_matmul_tiled_kernel_param_1];
	ld.param.u32 	%r26, [batched_matmul_tiled_kernel_param_3];
	ld.param.u32 	%r27, [batched_matmul_tiled_kernel_param_4];
	ld.param.u32 	%r28, [batched_matmul_tiled_kernel_param_5];
	ld.param.u32 	%r29, [batched_matmul_tiled_kernel_param_6];
	mov.u32 	%r1, %ctaid.z;
	mov.u32 	%r30, %ctaid.y;
	shl.b32 	%r31, %r30, 4;
	mov.u32 	%r46, %tid.y;
	add.s32 	%r3, %r31, %r46;
	mov.u32 	%r32, %ctaid.x;
	shl.b32 	%r4, %r32, 4;
	mov.u32 	%r44, %tid.x;
	add.s32 	%r6, %r4, %r44;
	mul.lo.s32 	%r7, %r27, %r1;
	mul.lo.s32 	%r8, %r7, %r28;
	setp.lt.s32 	%p1, %r28, 1;
	mov.f32 	%f62, 0f00000000;
	@%p1 bra 	$L__BB0_7;
	mul.lo.s32 	%r34, %r46, 68;
	mov.u32 	%r35, _ZZ27batched_matmul_tiled_kernelE2As;
	add.s32 	%r9, %r35, %r34;
	shl.b32 	%r36, %r44, 2;
	add.s32 	%r10, %r9, %r36;
	mov.u32 	%r37, _ZZ27batched_matmul_tiled_kernelE2Bs;
	add.s32 	%r12, %r37, %r36;
	add.s32 	%r11, %r12, %r34;
	mad.lo.s32 	%r38, %r46, %r29, %r44;
	add.s32 	%r47, %r38, %r4;
	shl.b32 	%r14, %r29, 4;
	mad.lo.s32 	%r45, %r28, %r3, %r44;
	mul.lo.s32 	%r39, %r28, %r1;
	mul.lo.s32 	%r40, %r39, %r29;
	cvt.s64.s32 	%rd1, %r40;
	cvt.s64.s32 	%rd2, %r8;
	cvta.to.global.u64 	%rd3, %rd6;
	cvta.to.global.u64 	%rd4, %rd7;
	mov.f32 	%f62, 0f00000000;
	mov.b32 	%r48, 0;
$L__BB0_2:
	setp.ge.s32 	%p2, %r1, %r26;
	setp.ge.s32 	%p3, %r3, %r27;
	cvt.s64.s32 	%rd9, %r45;
	add.s64 	%rd10, %rd2, %rd9;
	shl.b64 	%rd11, %rd10, 2;
	add.s64 	%rd5, %rd3, %rd11;
	setp.ge.s32 	%p4, %r44, %r28;
	or.pred  	%p5, %p3, %p4;
	mov.f32 	%f60, 0f00000000;
	or.pred  	%p6, %p2, %p5;
	@%p6 bra 	$L__BB0_4;
	ld.global.nc.f32 	%f60, [%rd5];
$L__BB0_4:
	setp.ge.s32 	%p7, %r6, %r29;
	st.shared.f32 	[%r10], %f60;
	setp.ge.s32 	%p9, %r46, %r28;
	or.pred  	%p10, %p7, %p9;
	mov.f32 	%f61, 0f00000000;
	or.pred  	%p11, %p10, %p2;
	@%p11 bra 	$L__BB0_6;
	cvt.s64.s32 	%rd12, %r47;
	add.s64 	%rd13, %rd12, %rd1;
	shl.b64 	%rd14, %rd13, 2;
	add.s64 	%rd15, %rd4, %rd14;
	ld.global.nc.f32 	%f61, [%rd15];
$L__BB0_6:
	st.shared.f32 	[%r11], %f61;
	bar.sync 	0;
	ld.shared.f32 	%f12, [%r9];
	ld.shared.f32 	%f13, [%r12];
	fma.rn.f32 	%f14, %f12, %f13, %f62;
	ld.shared.f32 	%f15, [%r9+4];
	ld.shared.f32 	%f16, [%r12+68];
	fma.rn.f32 	%f17, %f15, %f16, %f14;
	ld.shared.f32 	%f18, [%r9+8];
	ld.shared.f32 	%f19, [%r12+136];
	fma.rn.f32 	%f20, %f18, %f19, %f17;
	ld.shared.f32 	%f21, [%r9+12];
	ld.shared.f32 	%f22, [%r12+204];
	fma.rn.f32 	%f23, %f21, %f22, %f20;
	ld.shared.f32 	%f24, [%r9+16];
	ld.shared.f32 	%f25, [%r12+272];
	fma.rn.f32 	%f26, %f24, %f25, %f23;
	ld.shared.f32 	%f27, [%r9+20];
	ld.shared.f32 	%f28, [%r12+340];
	fma.rn.f32 	%f29, %f27, %f28, %f26;
	ld.shared.f32 	%f30, [%r9+24];
	ld.shared.f32 	%f31, [%r12+408];
	fma.rn.f32 	%f32, %f30, %f31, %f29;
	ld.shared.f32 	%f33, [%r9+28];
	ld.shared.f32 	%f34, [%r12+476];
	fma.rn.f32 	%f35, %f33, %f34, %f32;
	ld.shared.f32 	%f36, [%r9+32];
	ld.shared.f32 	%f37, [%r12+544];
	fma.rn.f32 	%f38, %f36, %f37, %f35;
	ld.shared.f32 	%f39, [%r9+36];
	ld.shared.f32 	%f40, [%r12+612];
	fma.rn.f32 	%f41, %f39, %f40, %f38;
	ld.shared.f32 	%f42, [%r9+40];
	ld.shared.f32 	%f43, [%r12+680];
	fma.rn.f32 	%f44, %f42, %f43, %f41;
	ld.shared.f32 	%f45, [%r9+44];
	ld.shared.f32 	%f46, [%r12+748];
	fma.rn.f32 	%f47, %f45, %f46, %f44;
	ld.shared.f32 	%f48, [%r9+48];
	ld.shared.f32 	%f49, [%r12+816];
	fma.rn.f32 	%f50, %f48, %f49, %f47;
	ld.shared.f32 	%f51, [%r9+52];
	ld.shared.f32 	%f52, [%r12+884];
	fma.rn.f32 	%f53, %f51, %f52, %f50;
	ld.shared.f32 	%f54, [%r9+56];
	ld.shared.f32 	%f55, [%r12+952];
	fma.rn.f32 	%f56, %f54, %f55, %f53;
	ld.shared.f32 	%f57, [%r9+60];
	ld.shared.f32 	%f58, [%r12+1020];
	fma.rn.f32 	%f62, %f57, %f58, %f56;
	bar.sync 	0;
	add.s32 	%r48, %r48, 16;
	add.s32 	%r47, %r47, %r14;
	add.s32 	%r46, %r46, 16;
	add.s32 	%r45, %r45, 16;
	add.s32 	%r44, %r44, 16;
	setp.lt.s32 	%p12, %r48, %r28;
	@%p12 bra 	$L__BB0_2;
$L__BB0_7:
	setp.ge.s32 	%p13, %r1, %r26;
	setp.ge.s32 	%p14, %r3, %r27;
	or.pred  	%p15, %p13, %p14;
	setp.ge.s32 	%p16, %r6, %r29;
	or.pred  	%p17, %p15, %p16;
	@%p17 bra 	$L__BB0_9;
	ld.param.u64 	%rd22, [batched_matmul_tiled_kernel_param_2];
	mad.lo.s32 	%r42, %r29, %r3, %r6;
	cvt.s64.s32 	%rd16, %r42;
	mul.lo.s32 	%r43, %r7, %r29;
	cvt.s64.s32 	%rd17, %r43;
	add.s64 	%rd18, %rd17, %rd16;
	cvta.to.global.u64 	%rd19, %rd22;
	shl.b64 	%rd20, %rd18, 2;
	add.s64 	%rd21, %rd19, %rd20;
	st.global.f32 	[%rd21], %f62;
$L__BB0_9:
	ret;

}


// ===== COMPILED SASS (sm_100) =====

	.target	sm_100

	.elftype	@"ET_EXEC"


//--------------------- .note.nv.tkinfo           --------------------------
	.section	.note.nv.tkinfo,"",@"SHT_NOTE"
	.sectionflags	@"SHF_NOTE_NV_TKINFO"
	.tkinfo
        /*0018*/ 	.word	0x00000002
        /*0030*/ 	.string	""
        /*0030*/ 	.string	"ptxas"
        /*0030*/ 	.string	"Cuda compilation tools, release 13.0, V13.0.88"
        /*0030*/ 	.string	"Build cuda_13.0.r13.0/compiler.36424714_0"
        /*0030*/ 	.string	"-arch sm_100 -m 64 "



//--------------------- .note.nv.cuinfo           --------------------------
	.section	.note.nv.cuinfo,"",@"SHT_NOTE"
	.sectionflags	@"SHF_NOTE_NV_CUINFO"
        /*0018*/ 	.short	0x0002
        /*001a*/ 	.short	0x0064
        /*001c*/ 	.short	0x0082
	.zero		2


//--------------------- .nv.info                  --------------------------
	.section	.nv.info,"",@"SHT_CUDA_INFO"
	.align	4


	//----- nvinfo : EIATTR_REGCOUNT
	.align		4
        /*0000*/ 	.byte	0x04, 0x2f
        /*0002*/ 	.short	(.L_1 - .L_0)
	.align		4
.L_0:
        /*0004*/ 	.word	index@(batched_matmul_tiled_kernel)
        /*0008*/ 	.word	0x00000020


	//----- nvinfo : EIATTR_FRAME_SIZE
	.align		4
.L_1:
        /*000c*/ 	.byte	0x04, 0x11
        /*000e*/ 	.short	(.L_3 - .L_2)
	.align		4
.L_2:
        /*0010*/ 	.word	index@(batched_matmul_tiled_kernel)
        /*0014*/ 	.word	0x00000000


	//----- nvinfo : EIATTR_MIN_STACK_SIZE
	.align		4
.L_3:
        /*0018*/ 	.byte	0x04, 0x12
        /*001a*/ 	.short	(.L_5 - .L_4)
	.align		4
.L_4:
        /*001c*/ 	.word	index@(batched_matmul_tiled_kernel)
        /*0020*/ 	.word	0x00000000
.L_5:


//--------------------- .nv.compat                --------------------------
	.section	.nv.compat,"",@"SHT_CUDA_COMPAT_INFO"
	.align	4
        /*0000*/ 	.byte	0x02, 0x09, 0x00, 0x00, 0x02, 0x02, 0x01, 0x00, 0x02, 0x05, 0x05, 0x00, 0x03, 0x07, 0x01, 0x01
        /*0010*/ 	.byte	0x02, 0x03, 0x00, 0x00, 0x02, 0x06, 0x01, 0x00, 0x04, 0x0b, 0x08, 0x00, 0x09, 0x00, 0x00, 0x00
        /*0020*/ 	.byte	0x00, 0x00, 0x00, 0x00


//--------------------- .nv.info.batched_matmul_tiled_kernel --------------------------
	.section	.nv.info.batched_matmul_tiled_kernel,"",@"SHT_CUDA_INFO"
	.sectionflags	@""
	.align	4


	//----- nvinfo : EIATTR_CUDA_API_VERSION
	.align		4
        /*0000*/ 	.byte	0x04, 0x37
        /*0002*/ 	.short	(.L_7 - .L_6)
.L_6:
        /*0004*/ 	.word	0x00000082


	//----- nvinfo : EIATTR_KPARAM_INFO
	.align		4
.L_7:
        /*0008*/ 	.byte	0x04, 0x17
        /*000a*/ 	.short	(.L_9 - .L_8)
.L_8:
        /*000c*/ 	.word	0x00000000
        /*0010*/ 	.short	0x0006
        /*0012*/ 	.short	0x0024
        /*0014*/ 	.byte	0x00, 0xf0, 0x11, 0x00


	//----- nvinfo : EIATTR_KPARAM_INFO
	.align		4
.L_9:
        /*0018*/ 	.byte	0x04, 0x17
        /*001a*/ 	.short	(.L_11 - .L_10)
.L_10:
        /*001c*/ 	.word	0x00000000
        /*0020*/ 	.short	0x0005
        /*0022*/ 	.short	0x0020
        /*0024*/ 	.byte	0x00, 0xf0, 0x11, 0x00


	//----- nvinfo : EIATTR_KPARAM_INFO
	.align		4
.L_11:
        /*0028*/ 	.byte	0x04, 0x17
        /*002a*/ 	.short	(.L_13 - .L_12)
.L_12:
        /*002c*/ 	.word	0x00000000
        /*0030*/ 	.short	0x0004
        /*0032*/ 	.short	0x001c
        /*0034*/ 	.byte	0x00, 0xf0, 0x11, 0x00


	//----- nvinfo : EIATTR_KPARAM_INFO
	.align		4
.L_13:
        /*0038*/ 	.byte	0x04, 0x17
        /*003a*/ 	.short	(.L_15 - .L_14)
.L_14:
        /*003c*/ 	.word	0x00000000
        /*0040*/ 	.short	0x0003
        /*0042*/ 	.short	0x0018
        /*0044*/ 	.byte	0x00, 0xf0, 0x11, 0x00


	//----- nvinfo : EIATTR_KPARAM_INFO
	.align		4
.L_15:
        /*0048*/ 	.byte	0x04, 0x17
        /*004a*/ 	.short	(.L_17 - .L_16)
.L_16:
        /*004c*/ 	.word	0x00000000
        /*0050*/ 	.short	0x0002
        /*0052*/ 	.short	0x0010
        /*0054*/ 	.byte	0x00, 0xf5, 0x21, 0x00


	//----- nvinfo : EIATTR_KPARAM_INFO
	.align		4
.L_17:
        /*0058*/ 	.byte	0x04, 0x17
        /*005a*/ 	.short	(.L_19 - .L_18)
.L_18:
        /*005c*/ 	.word	0x00000000
        /*0060*/ 	.short	0x0001
        /*0062*/ 	.short	0x0008
        /*0064*/ 	.byte	0x00, 0xf5, 0x21, 0x00


	//----- nvinfo : EIATTR_KPARAM_INFO
	.align		4
.L_19:
        /*0068*/ 	.byte	0x04, 0x17
        /*006a*/ 	.short	(.L_21 - .L_20)
.L_20:
        /*006c*/ 	.word	0x00000000
        /*0070*/ 	.short	0x0000
        /*0072*/ 	.short	0x0000
        /*0074*/ 	.byte	0x00, 0xf5, 0x21, 0x00


	//----- nvinfo : EIATTR_SPARSE_MMA_MASK
	.align		4
.L_21:
        /*0078*/ 	.byte	0x03, 0x50
        /*007a*/ 	.short	0x0000


	//----- nvinfo : EIATTR_MAXREG_COUNT
	.align		4
        /*007c*/ 	.byte	0x03, 0x1b
        /*007e*/ 	.short	0x00ff


	//----- nvinfo : EIATTR_NUM_BARRIERS
	.align		4
        /*0080*/ 	.byte	0x02, 0x4c
        /*0082*/ 	.byte	0x01
	.zero		1


	//----- nvinfo : EIATTR_MERCURY_ISA_VERSION
	.align		4
        /*0084*/ 	.byte	0x03, 0x5f
        /*0086*/ 	.short	0x0101


	//----- nvinfo : EIATTR_VRC_CTA_INIT_COUNT
	.align		4
        /*0088*/ 	.byte	0x02, 0x4a
	.zero		1
	.zero		1


	//----- nvinfo : EIATTR_EXIT_INSTR_OFFSETS
	.align		4
        /*008c*/ 	.byte	0x04, 0x1c
        /*008e*/ 	.short	(.L_23 - .L_22)


	//   ....[0]....
.L_22:
        /*0090*/ 	.word	0x000007b0


	//   ....[1]....
        /*0094*/ 	.word	0x00000850


	//----- nvinfo : EIATTR_CBANK_PARAM_SIZE
	.align		4
.L_23:
        /*0098*/ 	.byte	0x03, 0x19
        /*009a*/ 	.short	0x0028


	//----- nvinfo : EIATTR_PARAM_CBANK
	.align		4
        /*009c*/ 	.byte	0x04, 0x0a
        /*009e*/ 	.short	(.L_25 - .L_24)
	.align		4
.L_24:
        /*00a0*/ 	.word	index@(.nv.constant0.batched_matmul_tiled_kernel)
        /*00a4*/ 	.short	0x0380
        /*00a6*/ 	.short	0x0028


	//----- nvinfo : EIATTR_SW_WAR
	.align		4
.L_25:
        /*00a8*/ 	.byte	0x04, 0x36
        /*00aa*/ 	.short	(.L_27 - .L_26)
.L_26:
        /*00ac*/ 	.word	0x00000008
.L_27:


//--------------------- .nv.callgraph             --------------------------
	.section	.nv.callgraph,"",@"SHT_CUDA_CALLGRAPH"
	.align	4
	.sectionentsize	8
	.align		4
        /*0000*/ 	.word	0x00000000
	.align		4
        /*0004*/ 	.word	0xffffffff
	.align		4
        /*0008*/ 	.word	0x00000000
	.align		4
        /*000c*/ 	.word	0xfffffffe
	.align		4
        /*0010*/ 	.word	0x00000000
	.align		4
        /*0014*/ 	.word	0xfffffffd
	.align		4
        /*0018*/ 	.word	0x00000000
	.align		4
        /*001c*/ 	.word	0xfffffffc


//--------------------- .text.batched_matmul_tiled_kernel --------------------------
	.section	.text.batched_matmul_tiled_kernel,"ax",@progbits
	.align	128
        .global         batched_matmul_tiled_kernel
        .type           batched_matmul_tiled_kernel,@function
        .size           batched_matmul_tiled_kernel,(.L_x_3 - batched_matmul_tiled_kernel)
        .other          batched_matmul_tiled_kernel,@"STO_CUDA_ENTRY STV_DEFAULT"
batched_matmul_tiled_kernel:
.text.batched_matmul_tiled_kernel:
[----:B------:R-:W-:Y:S01]  /*0000*/  LDC R1, c[0x0][0x37c] ;  /* 0x0000df00ff017b82 */ /* 0x000fe20000000800 */
[----:B------:R-:W0:Y:S01]  /*0010*/  S2R R6, SR_CTAID.Y ;  /* 0x0000000000067919 */ /* 0x000e220000002600 */
[----:B------:R-:W1:Y:S06]  /*0020*/  LDCU UR8, c[0x0][0x3a0] ;  /* 0x00007400ff0877ac */ /* 0x000e6c0008000800 */
[----:B------:R-:W2:Y:S01]  /*0030*/  S2UR UR5, SR_CTAID.Z ;  /* 0x00000000000579c3 */ /* 0x000ea20000002700 */
[----:B------:R-:W-:Y:S01]  /*0040*/  HFMA2 R20, -RZ, RZ, 0, 0 ;  /* 0x00000000ff147431 */ /* 0x000fe200000001ff */
[----:B------:R-:W0:Y:S01]  /*0050*/  S2R R0, SR_TID.Y ;  /* 0x0000000000007919 */ /* 0x000e220000002200 */
[----:B------:R-:W3:Y:S01]  /*0060*/  LDCU UR4, c[0x0][0x39c] ;  /* 0x00007380ff0477ac */ /* 0x000ee20008000800 */
[----:B------:R-:W4:Y:S01]  /*0070*/  S2R R5, SR_CTAID.X ;  /* 0x0000000000057919 */ /* 0x000f220000002500 */
[----:B------:R-:W0:Y:S01]  /*0080*/  LDCU.64 UR6, c[0x0][0x358] ;  /* 0x00006b00ff0677ac */ /* 0x000e220008000a00 */
[----:B------:R-:W4:Y:S01]  /*0090*/  S2R R19, SR_TID.X ;  /* 0x0000000000137919 */ /* 0x000f220000002100 */
[----:B-1----:R-:W-:Y:S01]  /*00a0*/  UISETP.GE.AND UP0, UPT, UR8, 0x1, UPT ;  /* 0x000000010800788c */ /* 0x002fe2000bf06270 */
[----:B---3--:R-:W-:-:S04]  /*00b0*/  IMAD.U32 R17, RZ, RZ, UR4 ;  /* 0x00000004ff117e24 */ /* 0x008fc8000f8e00ff */
[----:B--2---:R-:W-:Y:S02]  /*00c0*/  IMAD R8, R17, UR5, RZ ;  /* 0x0000000511087c24 */ /* 0x004fe4000f8e02ff */
[----:B0-----:R-:W-:Y:S01]  /*00d0*/  IMAD R6, R6, 0x10, R0 ;  /* 0x0000001006067824 */ /* 0x001fe200078e0200 */
[----:B----4-:R-:W-:Y:S01]  /*00e0*/  LEA R7, R5, R19, 0x4 ;  /* 0x0000001305077211 */ /* 0x010fe200078e20ff */
[----:B------:R-:W-:Y:S06]  /*00f0*/  BRA.U !UP0, `(.L_x_0) ;  /* 0x0000000508987547 */ /* 0x000fec000b800000 */
[----:B------:R-:W0:Y:S01]  /*0100*/  S2R R4, SR_CgaCtaId ;  /* 0x0000000000047919 */ /* 0x000e220000008800 */
[----:B------:R-:W1:Y:S01]  /*0110*/  LDC R21, c[0x0][0x3a4] ;  /* 0x0000e900ff157b82 */ /* 0x000e620000000800 */
[----:B------:R-:W-:Y:S01]  /*0120*/  MOV R2, 0x400 ;  /* 0x0000040000027802 */ /* 0x000fe20000000f00 */
[----:B------:R-:W-:Y:S02]  /*0130*/  UIMAD UR4, UR5, UR8, URZ ;  /* 0x00000008050472a4 */ /* 0x000fe4000f8e02ff */
[----:B------:R-:W-:Y:S01]  /*0140*/  IMAD R14, R8, UR8, RZ ;  /* 0x00000008080e7c24 */ /* 0x000fe2000f8e02ff */
[----:B------:R-:W-:Y:S01]  /*0150*/  MOV R20, RZ ;  /* 0x000000ff00147202 */ /* 0x000fe20000000f00 */
[--C-:B------:R-:W-:Y:S01]  /*0160*/  IMAD R9, R6, UR8, R19.reuse ;  /* 0x0000000806097c24 */ /* 0x100fe2000f8e0213 */
[----:B------:R-:W2:Y:S01]  /*0170*/  LDCU UR9, c[0x0][0x3a0] ;  /* 0x00007400ff0977ac */ /* 0x000ea20008000800 */
[----:B------:R-:W-:Y:S01]  /*0180*/  VIADD R3, R2, 0x440 ;  /* 0x0000044002037836 */ /* 0x000fe20000000000 */
[----:B------:R-:W3:Y:S01]  /*0190*/  LDC R11, c[0x0][0x3a4] ;  /* 0x0000e900ff0b7b82 */ /* 0x000ee20000000800 */
[----:B------:R-:W4:Y:S01]  /*01a0*/  LDCU.64 UR10, c[0x0][0x380] ;  /* 0x00007000ff0a77ac */ /* 0x000f220008000a00 */
[----:B-1----:R-:W-:-:S02]  /*01b0*/  IMAD R10, R0, R21, R19 ;  /* 0x00000015000a7224 */ /* 0x002fc400078e0213 */
[----:B------:R-:W-:Y:S01]  /*01c0*/  IMAD R21, R21, UR4, RZ ;  /* 0x0000000415157c24 */ /* 0x000fe2000f8e02ff */
[----:B------:R-:W-:Y:S02]  /*01d0*/  UMOV UR4, URZ ;  /* 0x000000ff00047c82 */ /* 0x000fe40008000000 */
[----:B------:R-:W-:Y:S02]  /*01e0*/  LEA R10, R5, R10, 0x4 ;  /* 0x0000000a050a7211 */ /* 0x000fe400078e20ff */
[C---:B0-----:R-:W-:Y:S02]  /*01f0*/  LEA R13, R4.reuse, R2, 0x18 ;  /* 0x00000002040d7211 */ /* 0x041fe400078ec0ff */
[----:B------:R-:W-:-:S03]  /*0200*/  LEA R2, R4, R3, 0x18 ;  /* 0x0000000304027211 */ /* 0x000fc600078ec0ff */
[C---:B------:R-:W-:Y:S02]  /*0210*/  IMAD R13, R0.reuse, 0x44, R13 ;  /* 0x00000044000d7824 */ /* 0x040fe400078e020d */
[C---:B------:R-:W-:Y:S02]  /*0220*/  IMAD R15, R19.reuse, 0x4, R2 ;  /* 0x00000004130f7824 */ /* 0x040fe400078e0202 */
[----:B------:R-:W-:Y:S02]  /*0230*/  IMAD R18, R19, 0x4, R13 ;  /* 0x0000000413127824 */ /* 0x000fe400078e020d */
[----:B--234-:R-:W-:-:S07]  /*0240*/  IMAD R12, R0, 0x44, R15 ;  /* 0x00000044000c7824 */ /* 0x01cfce00078e020f */
.L_x_1:
[----:B------:R-:W0:Y:S01]  /*0250*/  LDC.64 R16, c[0x0][0x398] ;  /* 0x0000e600ff107b82 */ /* 0x000e220000000a00 */
[----:B------:R-:W-:Y:S01]  /*0260*/  ISETP.GE.AND P0, PT, R0, UR9, PT ;  /* 0x0000000900007c0c */ /* 0x000fe2000bf06270 */
[----:B------:R-:W-:Y:S01]  /*0270*/  IMAD.MOV.U32 R29, RZ, RZ, RZ ;  /* 0x000000ffff1d7224 */ /* 0x000fe200078e00ff */
[----:B------:R-:W-:Y:S02]  /*0280*/  ISETP.GE.AND P1, PT, R19, UR9, PT ;  /* 0x0000000913007c0c */ /* 0x000fe4000bf26270 */
[----:B------:R-:W-:Y:S02]  /*0290*/  ISETP.GE.OR P0, PT, R7, R11, P0 ;  /* 0x0000000b0700720c */ /* 0x000fe40000706670 */
[----:B------:R-:W-:Y:S02]  /*02a0*/  SHF.R.S32.HI R5, RZ, 0x1f, R9 ;  /* 0x0000001fff057819 */ /* 0x000fe40000011409 */
[----:B------:R-:W-:Y:S02]  /*02b0*/  IADD3 R23, P3, PT, R14, R9, RZ ;  /* 0x000000090e177210 */ /* 0x000fe40007f7e0ff */
[----:B------:R-:W-:-:S02]  /*02c0*/  MOV R25, RZ ;  /* 0x000000ff00197202 */ /* 0x000fc40000000f00 */
[----:B------:R-:W-:Y:S02]  /*02d0*/  LEA.HI.X.SX32 R24, R14, R5, 0x1, P3 ;  /* 0x000000050e187211 */ /* 0x000fe400018f0eff */
[----:B------:R-:W-:-:S04]  /*02e0*/  LEA R4, P3, R23, UR10, 0x2 ;  /* 0x0000000a17047c11 */ /* 0x000fc8000f8610ff */
[----:B------:R-:W-:Y:S02]  /*02f0*/  LEA.HI.X R5, R23, UR11, R24, 0x2, P3 ;  /* 0x0000000b17057c11 */ /* 0x000fe400098f1418 */
[----:B0-----:R-:W-:Y:S02]  /*0300*/  ISETP.LE.OR P0, PT, R16, UR5, P0 ;  /* 0x0000000510007c0c */ /* 0x001fe40008703670 */
[----:B------:R-:W-:-:S04]  /*0310*/  ISETP.GE.OR P1, PT, R6, R17, P1 ;  /* 0x000000110600720c */ /* 0x000fc80000f26670 */
[----:B------:R-:W-:-:S07]  /*0320*/  ISETP.LE.OR P1, PT, R16, UR5, P1 ;  /* 0x0000000510007c0c */ /* 0x000fce0008f23670 */
[----:B------:R-:W0:Y:S01]  /*0330*/  @!P0 LDC.64 R2, c[0x0][0x388] ;  /* 0x0000e200ff028b82 */ /* 0x000e220000000a00 */
[----:B------:R-:W-:Y:S02]  /*0340*/  @!P0 SHF.R.S32.HI R16, RZ, 0x1f, R10 ;  /* 0x0000001fff108819 */ /* 0x000fe4000001140a */
[----:B------:R-:W-:-:S03]  /*0350*/  @!P0 IADD3 R22, P2, PT, R21, R10, RZ ;  /* 0x0000000a15168210 */ /* 0x000fc60007f5e0ff */
[----:B------:R-:W2:Y:S01]  /*0360*/  @!P1 LDG.E.CONSTANT R25, desc[UR6][R4.64] ;  /* 0x0000000604199981 */ /* 0x000ea2000c1e9900 */
[----:B------:R-:W-:Y:S02]  /*0370*/  @!P0 LEA.HI.X.SX32 R16, R21, R16, 0x1, P2 ;  /* 0x0000001015108211 */ /* 0x000fe400010f0eff */
[----:B0-----:R-:W-:-:S04]  /*0380*/  @!P0 LEA R2, P2, R22, R2, 0x2 ;  /* 0x0000000216028211 */ /* 0x001fc800078410ff */
[----:B------:R-:W-:-:S05]  /*0390*/  @!P0 LEA.HI.X R3, R22, R3, R16, 0x2, P2 ;  /* 0x0000000316038211 */ /* 0x000fca00010f1410 */
[----:B------:R-:W3:Y:S01]  /*03a0*/  @!P0 LDG.E.CONSTANT R29, desc[UR6][R2.64] ;  /* 0x00000006021d8981 */ /* 0x000ee2000c1e9900 */
[----:B------:R-:W-:-:S04]  /*03b0*/  UIADD3 UR4, UPT, UPT, UR4, 0x10, URZ ;  /* 0x0000001004047890 */ /* 0x000fc8000fffe0ff */
[----:B------:R-:W-:Y:S01]  /*03c0*/  UISETP.GE.AND UP0, UPT, UR4, UR9, UPT ;  /* 0x000000090400728c */ /* 0x000fe2000bf06270 */
[----:B------:R-:W-:Y:S01]  /*03d0*/  IADD3 R0, PT, PT, R0, 0x10, RZ ;  /* 0x0000001000007810 */ /* 0x000fe20007ffe0ff */
[----:B------:R-:W-:Y:S01]  /*03e0*/  VIADD R9, R9, 0x10 ;  /* 0x0000001009097836 */ /* 0x000fe20000000000 */
[----:B------:R-:W-:Y:S01]  /*03f0*/  IADD3 R19, PT, PT, R19, 0x10, RZ ;  /* 0x0000001013137810 */ /* 0x000fe20007ffe0ff */
[----:B------:R-:W-:Y:S01]  /*0400*/  IMAD R10, R11, 0x10, R10 ;  /* 0x000000100b0a7824 */ /* 0x000fe200078e020a */
[----:B--2---:R-:W-:Y:S04]  /*0410*/  STS [R18], R25 ;  /* 0x0000001912007388 */ /* 0x004fe80000000800 */
[----:B---3--:R-:W-:Y:S01]  /*0420*/  STS [R12], R29 ;  /* 0x0000001d0c007388 */ /* 0x008fe20000000800 */
[----:B------:R-:W-:Y:S06]  /*0430*/  BAR.SYNC.DEFER_BLOCKING 0x0 ;  /* 0x0000000000007b1d */ /* 0x000fec0000010000 */
[----:B------:R-:W-:Y:S04]  /*0440*/  LDS R24, [R13] ;  /* 0x000000000d187984 */ /* 0x000fe80000000800 */
[----:B------:R-:W0:Y:S04]  /*0450*/  LDS R26, [R15] ;  /* 0x000000000f1a7984 */ /* 0x000e280000000800 */
[----:B------:R-:W-:Y:S04]  /*0460*/  LDS R28, [R13+0x4] ;  /* 0x000004000d1c7984 */ /* 0x000fe80000000800 */
[----:B------:R-:W1:Y:S04]  /*0470*/  LDS R3, [R15+0x44] ;  /* 0x000044000f037984 */ /* 0x000e680000000800 */
[----:B------:R-:W-:Y:S04]  /*0480*/  LDS R22, [R13+0x8] ;  /* 0x000008000d167984 */ /* 0x000fe80000000800 */
[----:B------:R-:W2:Y:S04]  /*0490*/  LDS R27, [R15+0x88] ;  /* 0x000088000f1b7984 */ /* 0x000ea80000000800 */
[----:B------:R-:W-:Y:S04]  /*04a0*/  LDS R16, [R13+0xc] ;  /* 0x00000c000d107984 */ /* 0x000fe80000000800 */
[----:B------:R-:W3:Y:S04]  /*04b0*/  LDS R23, [R15+0xcc] ;  /* 0x0000cc000f177984 */ /* 0x000ee80000000800 */
[----:B------:R-:W-:Y:S04]  /*04c0*/  LDS R25, [R15+0x110] ;  /* 0x000110000f197984 */ /* 0x000fe80000000800 */
[----:B------:R-:W-:Y:S04]  /*04d0*/  LDS R4, [R13+0x14] ;  /* 0x000014000d047984 */ /* 0x000fe80000000800 */
[----:B------:R-:W-:Y:S01]  /*04e0*/  LDS R5, [R15+0x154] ;  /* 0x000154000f057984 */ /* 0x000fe20000000800 */
[----:B0-----:R-:W-:-:S03]  /*04f0*/  FFMA R24, R24, R26, R20 ;  /* 0x0000001a18187223 */ /* 0x001fc60000000014 */
[----:B------:R-:W-:Y:S04]  /*0500*/  LDS R2, [R13+0x18] ;  /* 0x000018000d027984 */ /* 0x000fe80000000800 */
[----:B------:R-:W0:Y:S01]  /*0510*/  LDS R20, [R13+0x10] ;  /* 0x000010000d147984 */ /* 0x000e220000000800 */
[----:B-1----:R-:W-:-:S04]  /*0520*/  FFMA R3, R28, R3, R24 ;  /* 0x000000031c037223 */ /* 0x002fc80000000018 */
[----:B--2---:R-:W-:Y:S02]  /*0530*/  FFMA R27, R22, R27, R3 ;  /* 0x0000001b161b7223 */ /* 0x004fe40000000003 */
[----:B------:R-:W1:Y:S04]  /*0540*/  LDS R3, [R15+0x198] ;  /* 0x000198000f037984 */ /* 0x000e680000000800 */
[----:B------:R-:W-:Y:S01]  /*0550*/  LDS R22, [R13+0x24] ;  /* 0x000024000d167984 */ /* 0x000fe20000000800 */
[----:B---3--:R-:W-:-:S03]  /*0560*/  FFMA R27, R16, R23, R27 ;  /* 0x00000017101b7223 */ /* 0x008fc6000000001b */
[----:B------:R-:W-:Y:S04]  /*0570*/  LDS R16, [R13+0x1c] ;  /* 0x00001c000d107984 */ /* 0x000fe80000000800 */
[----:B------:R-:W2:Y:S01]  /*0580*/  LDS R23, [R15+0x1dc] ;  /* 0x0001dc000f177984 */ /* 0x000ea20000000800 */
[----:B0-----:R-:W-:-:S03]  /*0590*/  FFMA R27, R20, R25, R27 ;  /* 0x00000019141b7223 */ /* 0x001fc6000000001b */
[----:B------:R-:W-:Y:S04]  /*05a0*/  LDS R20, [R13+0x20] ;  /* 0x000020000d147984 */ /* 0x000fe80000000800 */
[----:B------:R-:W0:Y:S01]  /*05b0*/  LDS R25, [R15+0x220] ;  /* 0x000220000f197984 */ /* 0x000e220000000800 */
[----:B------:R-:W-:-:S03]  /*05c0*/  FFMA R29, R4, R5, R27 ;  /* 0x00000005041d7223 */ /* 0x000fc6000000001b */
[----:B------:R-:W3:Y:S04]  /*05d0*/  LDS R27, [R15+0x264] ;  /* 0x000264000f1b7984 */ /* 0x000ee80000000800 */
[----:B------:R-:W-:Y:S04]  /*05e0*/  LDS R4, [R13+0x28] ;  /* 0x000028000d047984 */ /* 0x000fe80000000800 */
[----:B------:R-:W4:Y:S01]  /*05f0*/  LDS R5, [R15+0x2a8] ;  /* 0x0002a8000f057984 */ /* 0x000f220000000800 */
[----:B-1----:R-:W-:-:S03]  /*0600*/  FFMA R3, R2, R3, R29 ;  /* 0x0000000302037223 */ /* 0x002fc6000000001d */
[----:B------:R-:W-:Y:S01]  /*0610*/  LDS R2, [R13+0x2c] ;  /* 0x00002c000d027984 */ /* 0x000fe20000000800 */
[----:B--2---:R-:W-:-:S03]  /*0620*/  FFMA R23, R16, R23, R3 ;  /* 0x0000001710177223 */ /* 0x004fc60000000003 */
[----:B------:R-:W-:Y:S04]  /*0630*/  LDS R29, [R13+0x38] ;  /* 0x000038000d1d7984 */ /* 0x000fe80000000800 */
[----:B------:R-:W1:Y:S04]  /*0640*/  LDS R3, [R15+0x2ec] ;  /* 0x0002ec000f037984 */ /* 0x000e680000000800 */
[----:B------:R-:W-:Y:S01]  /*0650*/  LDS R16, [R15+0x330] ;  /* 0x000330000f107984 */ /* 0x000fe20000000800 */
[----:B0-----:R-:W-:-:S03]  /*0660*/  FFMA R25, R20, R25, R23 ;  /* 0x0000001914197223 */ /* 0x001fc60000000017 */
[----:B------:R-:W0:Y:S01]  /*0670*/  LDS R23, [R13+0x30] ;  /* 0x000030000d177984 */ /* 0x000e220000000800 */
[----:B---3--:R-:W-:-:S03]  /*0680*/  FFMA R27, R22, R27, R25 ;  /* 0x0000001b161b7223 */ /* 0x008fc60000000019 */
[----:B------:R-:W-:Y:S04]  /*0690*/  LDS R20, [R13+0x34] ;  /* 0x000034000d147984 */ /* 0x000fe80000000800 */
[----:B------:R-:W2:Y:S04]  /*06a0*/  LDS R25, [R15+0x374] ;  /* 0x000374000f197984 */ /* 0x000ea80000000800 */
[----:B------:R-:W3:Y:S01]  /*06b0*/  LDS R22, [R15+0x3b8] ;  /* 0x0003b8000f167984 */ /* 0x000ee20000000800 */
[----:B----4-:R-:W-:-:S03]  /*06c0*/  FFMA R27, R4, R5, R27 ;  /* 0x00000005041b7223 */ /* 0x010fc6000000001b */
[----:B------:R-:W-:Y:S04]  /*06d0*/  LDS R4, [R13+0x3c] ;  /* 0x00003c000d047984 */ /* 0x000fe80000000800 */
[----:B------:R-:W4:Y:S01]  /*06e0*/  LDS R5, [R15+0x3fc] ;  /* 0x0003fc000f057984 */ /* 0x000f220000000800 */
[----:B-1----:R-:W-:-:S04]  /*06f0*/  FFMA R2, R2, R3, R27 ;  /* 0x0000000302027223 */ /* 0x002fc8000000001b */
[----:B0-----:R-:W-:-:S04]  /*0700*/  FFMA R23, R23, R16, R2 ;  /* 0x0000001017177223 */ /* 0x001fc80000000002 */
[----:B--2---:R-:W-:-:S04]  /*0710*/  FFMA R20, R20, R25, R23 ;  /* 0x0000001914147223 */ /* 0x004fc80000000017 */
[----:B---3--:R-:W-:-:S04]  /*0720*/  FFMA R29, R29, R22, R20 ;  /* 0x000000161d1d7223 */ /* 0x008fc80000000014 */
[----:B----4-:R-:W-:Y:S01]  /*0730*/  FFMA R20, R4, R5, R29 ;  /* 0x0000000504147223 */ /* 0x010fe2000000001d */
[----:B------:R-:W-:Y:S06]  /*0740*/  BAR.SYNC.DEFER_BLOCKING 0x0 ;  /* 0x0000000000007b1d */ /* 0x000fec0000010000 */
[----:B------:R-:W-:Y:S05]  /*0750*/  BRA.U !UP0, `(.L_x_1) ;  /* 0xfffffff908bc7547 */ /* 0x000fea000b83ffff */
.L_x_0:
[----:B------:R-:W0:Y:S01]  /*0760*/  LDC R0, c[0x0][0x398] ;  /* 0x0000e600ff007b82 */ /* 0x000e220000000800 */
[----:B------:R-:W1:Y:S01]  /*0770*/  LDCU UR8, c[0x0][0x3a4] ;  /* 0x00007480ff0877ac */ /* 0x000e620008000800 */
[----:B------:R-:W-:-:S04]  /*0780*/  ISETP.GE.AND P0, PT, R6, R17, PT ;  /* 0x000000110600720c */ /* 0x000fc80003f06270 */
[----:B0-----:R-:W-:-:S04]  /*0790*/  ISETP.LE.OR P0, PT, R0, UR5, P0 ;  /* 0x0000000500007c0c */ /* 0x001fc80008703670 */
[----:B-1----:R-:W-:-:S13]  /*07a0*/  ISETP.GE.OR P0, PT, R7, UR8, P0 ;  /* 0x0000000807007c0c */ /* 0x002fda0008706670 */
[----:B------:R-:W-:Y:S05]  /*07b0*/  @P0 EXIT ;  /* 0x000000000000094d */ /* 0x000fea0003800000 */
[----:B------:R-:W0:Y:S01]  /*07c0*/  LDCU.64 UR4, c[0x0][0x390] ;  /* 0x00007200ff0477ac */ /* 0x000e220008000a00 */
[----:B------:R-:W-:Y:S02]  /*07d0*/  IMAD R3, R8, UR8, RZ ;  /* 0x0000000808037c24 */ /* 0x000fe4000f8e02ff */
[----:B------:R-:W-:-:S03]  /*07e0*/  IMAD R6, R6, UR8, R7 ;  /* 0x0000000806067c24 */ /* 0x000fc6000f8e0207 */
[----:B------:R-:W-:Y:S02]  /*07f0*/  SHF.R.S32.HI R5, RZ, 0x1f, R3 ;  /* 0x0000001fff057819 */ /* 0x000fe40000011403 */
[----:B------:R-:W-:-:S04]  /*0800*/  IADD3 R3, P0, PT, R6, R3, RZ ;  /* 0x0000000306037210 */ /* 0x000fc80007f1e0ff */
[----:B------:R-:W-:Y:S02]  /*0810*/  LEA.HI.X.SX32 R6, R6, R5, 0x1, P0 ;  /* 0x0000000506067211 */ /* 0x000fe400000f0eff */
[----:B0-----:R-:W-:-:S04]  /*0820*/  LEA R2, P0, R3, UR4, 0x2 ;  /* 0x0000000403027c11 */ /* 0x001fc8000f8010ff */
[----:B------:R-:W-:-:S05]  /*0830*/  LEA.HI.X R3, R3, UR5, R6, 0x2, P0 ;  /* 0x0000000503037c11 */ /* 0x000fca00080f1406 */
[----:B------:R-:W-:Y:S01]  /*0840*/  STG.E desc[UR6][R2.64], R20 ;  /* 0x0000001402007986 */ /* 0x000fe2000c101906 */
[----:B------:R-:W-:Y:S05]  /*0850*/  EXIT ;  /* 0x000000000000794d */ /* 0x000fea0003800000 */
.L_x_2:
[----:B------:R-:W-:-:S00]  /*0860*/  BRA `(.L_x_2) ;  /* 0xfffffffc00fc7947 */ /* 0x000fc0000383ffff */
[----:B------:R-:W-:-:S00]  /*0870*/  NOP ;  /* 0x0000000000007918 */ /* 0x000fc00000000000 */
        /* <DEDUP_REMOVED lines=8> */
.L_x_3:


//--------------------- .nv.shared.batched_matmul_tiled_kernel --------------------------
	.section	.nv.shared.batched_matmul_tiled_kernel,"aw",@nobits
	.sectionflags	@""
	.align	4
.nv.shared.batched_matmul_tiled_kernel:
	.zero		3200


//--------------------- .nv.shared.reserved.0     --------------------------
	.section	.nv.shared.reserved.0,"aw",@nobits
	.weak		__nv_reservedSMEM_offset_0_alias
	.size		__nv_reservedSMEM_offset_0_alias, 0, 64
	.other		__nv_reservedSMEM_offset_0_alias,@"STO_CUDA_RESERVED_SHARED STV_DEFAULT"
__nv_reservedSMEM_offset_0_alias:
	.zero		0
	.zero		64


//--------------------- .nv.constant0.batched_matmul_tiled_kernel --------------------------
	.section	.nv.constant0.batched_matmul_tiled_kernel,"a",@progbits
	.sectionflags	@""
	.align	4
.nv.constant0.batched_matmul_tiled_kernel:
	.zero		936


//--------------------- SYMBOLS --------------------------

	.type		.nv.reservedSmem.offset0,@object
	.size		.nv.reservedSmem.offset0,0x4
	.type		.nv.reservedSmem.cap,@object
	.size		.nv.reservedSmem.cap,0x4
